//
// Generated by NVIDIA NVVM Compiler
//
// Compiler Build ID: CL-36424714
// Cuda compilation tools, release 13.0, V13.0.88
// Based on NVVM 20.0.0
//

.version 9.0
.target sm_100
.address_size 64

	// .globl	_Z8MMKernelPfS_S_mmm
// _ZZ8MMKernelPfS_S_mmmE8A_shared has been demoted
// _ZZ8MMKernelPfS_S_mmmE8B_shared has been demoted

.visible .entry _Z8MMKernelPfS_S_mmm(
	.param .u64 .ptr .align 1 _Z8MMKernelPfS_S_mmm_param_0,
	.param .u64 .ptr .align 1 _Z8MMKernelPfS_S_mmm_param_1,
	.param .u64 .ptr .align 1 _Z8MMKernelPfS_S_mmm_param_2,
	.param .u64 _Z8MMKernelPfS_S_mmm_param_3,
	.param .u64 _Z8MMKernelPfS_S_mmm_param_4,
	.param .u64 _Z8MMKernelPfS_S_mmm_param_5
)
{
	.reg .pred 	%p<43>;
	.reg .b32 	%r<59>;
	.reg .b32 	%f<169>;
	.reg .b64 	%rd<58>;
	// demoted variable
	.shared .align 4 .b8 _ZZ8MMKernelPfS_S_mmmE8A_shared[4096];
	// demoted variable
	.shared .align 4 .b8 _ZZ8MMKernelPfS_S_mmmE8B_shared[4096];
	ld.param.u64 	%rd10, [_Z8MMKernelPfS_S_mmm_param_0];
	ld.param.u64 	%rd11, [_Z8MMKernelPfS_S_mmm_param_1];
	ld.param.u64 	%rd12, [_Z8MMKernelPfS_S_mmm_param_2];
	ld.param.u64 	%rd13, [_Z8MMKernelPfS_S_mmm_param_3];
	ld.param.u64 	%rd14, [_Z8MMKernelPfS_S_mmm_param_4];
	ld.param.u64 	%rd15, [_Z8MMKernelPfS_S_mmm_param_5];
	cvt.u32.u64 	%r13, %rd15;
	mov.u32 	%r14, %ctaid.x;
	mov.u32 	%r15, %ntid.x;
	mov.u32 	%r1, %tid.x;
	mad.lo.s32 	%r16, %r14, %r15, %r1;
	mov.u32 	%r17, %ctaid.y;
	mov.u32 	%r18, %ntid.y;
	mov.u32 	%r2, %tid.y;
	mad.lo.s32 	%r19, %r17, %r18, %r2;
	mad.lo.s32 	%r3, %r19, %r13, %r16;
	cvt.u64.u32 	%rd1, %r19;
	setp.le.u64 	%p1, %rd14, %rd1;
	cvt.s64.s32 	%rd2, %r16;
	setp.le.u64 	%p2, %rd15, %rd2;
	or.pred  	%p3, %p1, %p2;
	@%p3 bra 	$L__BB0_74;
	add.s64 	%rd3, %rd13, 31;
	setp.lt.u64 	%p4, %rd3, 32;
	mov.f32 	%f136, 0f00000000;
	@%p4 bra 	$L__BB0_73;
	mul.lo.s64 	%rd4, %rd14, %rd1;
	or.b32  	%r21, %r2, %r1;
	and.b32  	%r4, %r21, 992;
	shl.b32 	%r22, %r2, 7;
	mov.u32 	%r23, _ZZ8MMKernelPfS_S_mmmE8A_shared;
	add.s32 	%r5, %r23, %r22;
	shl.b32 	%r24, %r1, 2;
	add.s32 	%r6, %r5, %r24;
	mov.u32 	%r25, _ZZ8MMKernelPfS_S_mmmE8B_shared;
	add.s32 	%r8, %r25, %r24;
	add.s32 	%r7, %r8, %r22;
	cvta.to.global.u64 	%rd5, %rd10;
	cvta.to.global.u64 	%rd6, %rd11;
	shr.u64 	%rd7, %rd3, 5;
	mov.f32 	%f136, 0f00000000;
	mov.b32 	%r58, 0;
$L__BB0_3:
	setp.ne.s32 	%p5, %r4, 0;
	shl.b32 	%r10, %r58, 5;
	add.s32 	%r26, %r10, %r1;
	cvt.u64.u32 	%rd8, %r26;
	setp.le.u64 	%p6, %rd13, %rd8;
	or.pred  	%p7, %p6, %p5;
	@%p7 bra 	$L__BB0_5;
	add.s64 	%rd16, %rd4, %rd8;
	shl.b64 	%rd17, %rd16, 2;
	add.s64 	%rd18, %rd5, %rd17;
	ld.global.f32 	%f69, [%rd18];
	st.shared.f32 	[%r6], %f69;
$L__BB0_5:
	add.s32 	%r27, %r10, %r2;
	cvt.u64.u32 	%rd9, %r27;
	setp.le.u64 	%p8, %rd13, %rd9;
	@%p8 bra 	$L__BB0_8;
	@%p5 bra 	$L__BB0_8;
	mad.lo.s64 	%rd19, %rd15, %rd9, %rd2;
	shl.b64 	%rd20, %rd19, 2;
	add.s64 	%rd21, %rd6, %rd20;
	ld.global.f32 	%f70, [%rd21];
	st.shared.f32 	[%r7], %f70;
$L__BB0_8:
	bar.sync 	0;
	cvt.u64.u32 	%rd22, %r10;
	setp.le.u64 	%p10, %rd13, %rd22;
	@%p10 bra 	$L__BB0_10;
	ld.shared.f32 	%f71, [%r5];
	ld.shared.f32 	%f72, [%r8];
	fma.rn.f32 	%f136, %f71, %f72, %f136;
$L__BB0_10:
	add.s32 	%r11, %r10, 1;
	cvt.u64.u32 	%rd23, %r11;
	setp.le.u64 	%p11, %rd13, %rd23;
	@%p11 bra 	$L__BB0_12;
	ld.shared.f32 	%f73, [%r5+4];
	ld.shared.f32 	%f74, [%r8+128];
	fma.rn.f32 	%f136, %f73, %f74, %f136;
$L__BB0_12:
	add.s32 	%r28, %r10, 2;
	cvt.u64.u32 	%rd24, %r28;
	setp.le.u64 	%p12, %rd13, %rd24;
	@%p12 bra 	$L__BB0_14;
	ld.shared.f32 	%f75, [%r5+8];
	ld.shared.f32 	%f76, [%r8+256];
	fma.rn.f32 	%f136, %f75, %f76, %f136;
$L__BB0_14:
	add.s32 	%r29, %r10, 3;
	cvt.u64.u32 	%rd25, %r29;
	setp.le.u64 	%p13, %rd13, %rd25;
	@%p13 bra 	$L__BB0_16;
	ld.shared.f32 	%f77, [%r5+12];
	ld.shared.f32 	%f78, [%r8+384];
	fma.rn.f32 	%f136, %f77, %f78, %f136;
$L__BB0_16:
	add.s32 	%r30, %r10, 4;
	cvt.u64.u32 	%rd26, %r30;
	setp.le.u64 	%p14, %rd13, %rd26;
	@%p14 bra 	$L__BB0_18;
	ld.shared.f32 	%f79, [%r5+16];
	ld.shared.f32 	%f80, [%r8+512];
	fma.rn.f32 	%f136, %f79, %f80, %f136;
$L__BB0_18:
	add.s32 	%r31, %r10, 5;
	cvt.u64.u32 	%rd27, %r31;
	setp.le.u64 	%p15, %rd13, %rd27;
	@%p15 bra 	$L__BB0_20;
	ld.shared.f32 	%f81, [%r5+20];
	ld.shared.f32 	%f82, [%r8+640];
	fma.rn.f32 	%f136, %f81, %f82, %f136;
$L__BB0_20:
	add.s32 	%r32, %r10, 6;
	cvt.u64.u32 	%rd28, %r32;
	setp.le.u64 	%p16, %rd13, %rd28;
	@%p16 bra 	$L__BB0_22;
	ld.shared.f32 	%f83, [%r5+24];
	ld.shared.f32 	%f84, [%r8+768];
	fma.rn.f32 	%f136, %f83, %f84, %f136;
$L__BB0_22:
	add.s32 	%r33, %r10, 7;
	cvt.u64.u32 	%rd29, %r33;
	setp.le.u64 	%p17, %rd13, %rd29;
	@%p17 bra 	$L__BB0_24;
	ld.shared.f32 	%f85, [%r5+28];
	ld.shared.f32 	%f86, [%r8+896];
	fma.rn.f32 	%f136, %f85, %f86, %f136;
$L__BB0_24:
	add.s32 	%r34, %r10, 8;
	cvt.u64.u32 	%rd30, %r34;
	setp.le.u64 	%p18, %rd13, %rd30;
	@%p18 bra 	$L__BB0_26;
	ld.shared.f32 	%f87, [%r5+32];
	ld.shared.f32 	%f88, [%r8+1024];
	fma.rn.f32 	%f136, %f87, %f88, %f136;
$L__BB0_26:
	add.s32 	%r35, %r10, 9;
	cvt.u64.u32 	%rd31, %r35;
	setp.le.u64 	%p19, %rd13, %rd31;
	@%p19 bra 	$L__BB0_28;
	ld.shared.f32 	%f89, [%r5+36];
	ld.shared.f32 	%f90, [%r8+1152];
	fma.rn.f32 	%f136, %f89, %f90, %f136;
$L__BB0_28:
	add.s32 	%r36, %r10, 10;
	cvt.u64.u32 	%rd32, %r36;
	setp.le.u64 	%p20, %rd13, %rd32;
	@%p20 bra 	$L__BB0_30;
	ld.shared.f32 	%f91, [%r5+40];
	ld.shared.f32 	%f92, [%r8+1280];
	fma.rn.f32 	%f136, %f91, %f92, %f136;
$L__BB0_30:
	add.s32 	%r37, %r10, 11;
	cvt.u64.u32 	%rd33, %r37;
	setp.le.u64 	%p21, %rd13, %rd33;
	@%p21 bra 	$L__BB0_32;
	ld.shared.f32 	%f93, [%r5+44];
	ld.shared.f32 	%f94, [%r8+1408];
	fma.rn.f32 	%f136, %f93, %f94, %f136;
$L__BB0_32:
	add.s32 	%r38, %r10, 12;
	cvt.u64.u32 	%rd34, %r38;
	setp.le.u64 	%p22, %rd13, %rd34;
	@%p22 bra 	$L__BB0_34;
	ld.shared.f32 	%f95, [%r5+48];
	ld.shared.f32 	%f96, [%r8+1536];
	fma.rn.f32 	%f136, %f95, %f96, %f136;
$L__BB0_34:
	add.s32 	%r39, %r10, 13;
	cvt.u64.u32 	%rd35, %r39;
	setp.le.u64 	%p23, %rd13, %rd35;
	@%p23 bra 	$L__BB0_36;
	ld.shared.f32 	%f97, [%r5+52];
	ld.shared.f32 	%f98, [%r8+1664];
	fma.rn.f32 	%f136, %f97, %f98, %f136;
$L__BB0_36:
	add.s32 	%r40, %r10, 14;
	cvt.u64.u32 	%rd36, %r40;
	setp.le.u64 	%p24, %rd13, %rd36;
	@%p24 bra 	$L__BB0_38;
	ld.shared.f32 	%f99, [%r5+56];
	ld.shared.f32 	%f100, [%r8+1792];
	fma.rn.f32 	%f136, %f99, %f100, %f136;
$L__BB0_38:
	add.s32 	%r41, %r10, 15;
	cvt.u64.u32 	%rd37, %r41;
	setp.le.u64 	%p25, %rd13, %rd37;
	@%p25 bra 	$L__BB0_40;
	ld.shared.f32 	%f101, [%r5+60];
	ld.shared.f32 	%f102, [%r8+1920];
	fma.rn.f32 	%f136, %f101, %f102, %f136;
$L__BB0_40:
	add.s32 	%r42, %r10, 16;
	cvt.u64.u32 	%rd38, %r42;
	setp.le.u64 	%p26, %rd13, %rd38;
	@%p26 bra 	$L__BB0_42;
	ld.shared.f32 	%f103, [%r5+64];
	ld.shared.f32 	%f104, [%r8+2048];
	fma.rn.f32 	%f136, %f103, %f104, %f136;
$L__BB0_42:
	add.s32 	%r43, %r10, 17;
	cvt.u64.u32 	%rd39, %r43;
	setp.le.u64 	%p27, %rd13, %rd39;
	@%p27 bra 	$L__BB0_44;
	ld.shared.f32 	%f105, [%r5+68];
	ld.shared.f32 	%f106, [%r8+2176];
	fma.rn.f32 	%f136, %f105, %f106, %f136;
$L__BB0_44:
	add.s32 	%r44, %r10, 18;
	cvt.u64.u32 	%rd40, %r44;
	setp.le.u64 	%p28, %rd13, %rd40;
	@%p28 bra 	$L__BB0_46;
	ld.shared.f32 	%f107, [%r5+72];
	ld.shared.f32 	%f108, [%r8+2304];
	fma.rn.f32 	%f136, %f107, %f108, %f136;
$L__BB0_46:
	add.s32 	%r45, %r10, 19;
	cvt.u64.u32 	%rd41, %r45;
	setp.le.u64 	%p29, %rd13, %rd41;
	@%p29 bra 	$L__BB0_48;
	ld.shared.f32 	%f109, [%r5+76];
	ld.shared.f32 	%f110, [%r8+2432];
	fma.rn.f32 	%f136, %f109, %f110, %f136;
$L__BB0_48:
	add.s32 	%r46, %r10, 20;
	cvt.u64.u32 	%rd42, %r46;
	setp.le.u64 	%p30, %rd13, %rd42;
	@%p30 bra 	$L__BB0_50;
	ld.shared.f32 	%f111, [%r5+80];
	ld.shared.f32 	%f112, [%r8+2560];
	fma.rn.f32 	%f136, %f111, %f112, %f136;
$L__BB0_50:
	add.s32 	%r47, %r10, 21;
	cvt.u64.u32 	%rd43, %r47;
	setp.le.u64 	%p31, %rd13, %rd43;
	@%p31 bra 	$L__BB0_52;
	ld.shared.f32 	%f113, [%r5+84];
	ld.shared.f32 	%f114, [%r8+2688];
	fma.rn.f32 	%f136, %f113, %f114, %f136;
$L__BB0_52:
	add.s32 	%r48, %r10, 22;
	cvt.u64.u32 	%rd44, %r48;
	setp.le.u64 	%p32, %rd13, %rd44;
	@%p32 bra 	$L__BB0_54;
	ld.shared.f32 	%f115, [%r5+88];
	ld.shared.f32 	%f116, [%r8+2816];
	fma.rn.f32 	%f136, %f115, %f116, %f136;
$L__BB0_54:
	add.s32 	%r49, %r10, 23;
	cvt.u64.u32 	%rd45, %r49;
	setp.le.u64 	%p33, %rd13, %rd45;
	@%p33 bra 	$L__BB0_56;
	ld.shared.f32 	%f117, [%r5+92];
	ld.shared.f32 	%f118, [%r8+2944];
	fma.rn.f32 	%f136, %f117, %f118, %f136;
$L__BB0_56:
	add.s32 	%r50, %r10, 24;
	cvt.u64.u32 	%rd46, %r50;
	setp.le.u64 	%p34, %rd13, %rd46;
	@%p34 bra 	$L__BB0_58;
	ld.shared.f32 	%f119, [%r5+96];
	ld.shared.f32 	%f120, [%r8+3072];
	fma.rn.f32 	%f136, %f119, %f120, %f136;
$L__BB0_58:
	add.s32 	%r51, %r10, 25;
	cvt.u64.u32 	%rd47, %r51;
	setp.le.u64 	%p35, %rd13, %rd47;
	@%p35 bra 	$L__BB0_60;
	ld.shared.f32 	%f121, [%r5+100];
	ld.shared.f32 	%f122, [%r8+3200];
	fma.rn.f32 	%f136, %f121, %f122, %f136;
$L__BB0_60:
	add.s32 	%r52, %r10, 26;
	cvt.u64.u32 	%rd48, %r52;
	setp.le.u64 	%p36, %rd13, %rd48;
	@%p36 bra 	$L__BB0_62;
	ld.shared.f32 	%f123, [%r5+104];
	ld.shared.f32 	%f124, [%r8+3328];
	fma.rn.f32 	%f136, %f123, %f124, %f136;
$L__BB0_62:
	add.s32 	%r53, %r10, 27;
	cvt.u64.u32 	%rd49, %r53;
	setp.le.u64 	%p37, %rd13, %rd49;
	@%p37 bra 	$L__BB0_64;
	ld.shared.f32 	%f125, [%r5+108];
	ld.shared.f32 	%f126, [%r8+3456];
	fma.rn.f32 	%f136, %f125, %f126, %f136;
$L__BB0_64:
	add.s32 	%r54, %r10, 28;
	cvt.u64.u32 	%rd50, %r54;
	setp.le.u64 	%p38, %rd13, %rd50;
	@%p38 bra 	$L__BB0_66;
	ld.shared.f32 	%f127, [%r5+112];
	ld.shared.f32 	%f128, [%r8+3584];
	fma.rn.f32 	%f136, %f127, %f128, %f136;
$L__BB0_66:
	add.s32 	%r55, %r10, 29;
	cvt.u64.u32 	%rd51, %r55;
	setp.le.u64 	%p39, %rd13, %rd51;
	@%p39 bra 	$L__BB0_68;
	ld.shared.f32 	%f129, [%r5+116];
	ld.shared.f32 	%f130, [%r8+3712];
	fma.rn.f32 	%f136, %f129, %f130, %f136;
$L__BB0_68:
	add.s32 	%r56, %r10, 30;
	cvt.u64.u32 	%rd52, %r56;
	setp.le.u64 	%p40, %rd13, %rd52;
	@%p40 bra 	$L__BB0_70;
	ld.shared.f32 	%f131, [%r5+120];
	ld.shared.f32 	%f132, [%r8+3840];
	fma.rn.f32 	%f136, %f131, %f132, %f136;
$L__BB0_70:
	add.s32 	%r57, %r10, 31;
	cvt.u64.u32 	%rd53, %r57;
	setp.le.u64 	%p41, %rd13, %rd53;
	@%p41 bra 	$L__BB0_72;
	ld.shared.f32 	%f133, [%r5+124];
	ld.shared.f32 	%f134, [%r8+3968];
	fma.rn.f32 	%f136, %f133, %f134, %f136;
$L__BB0_72:
	bar.sync 	0;
	mad.lo.s32 	%r58, %r58, -31, %r11;
	cvt.u64.u32 	%rd54, %r58;
	setp.gt.u64 	%p42, %rd7, %rd54;
	@%p42 bra 	$L__BB0_3;
$L__BB0_73:
	cvta.to.global.u64 	%rd55, %rd12;
	mul.wide.s32 	%rd56, %r3, 4;
	add.s64 	%rd57, %rd55, %rd56;
	st.global.f32 	[%rd57], %f136;
$L__BB0_74:
	ret;

}


// ===== COMPILED SASS (sm_100) =====

	.target	sm_100

	.elftype	@"ET_EXEC"


//--------------------- .note.nv.tkinfo           --------------------------
	.section	.note.nv.tkinfo,"",@"SHT_NOTE"
	.sectionflags	@"SHF_NOTE_NV_TKINFO"
	.tkinfo
        /*0018*/ 	.word	0x00000002
        /*0030*/ 	.string	""
        /*0030*/ 	.string	"ptxas"
        /*0030*/ 	.string	"Cuda compilation tools, release 13.0, V13.0.88"
        /*0030*/ 	.string	"Build cuda_13.0.r13.0/compiler.36424714_0"
        /*0030*/ 	.string	"-arch sm_100 -m 64 "



//--------------------- .note.nv.cuinfo           --------------------------
	.section	.note.nv.cuinfo,"",@"SHT_NOTE"
	.sectionflags	@"SHF_NOTE_NV_CUINFO"
        /*0018*/ 	.short	0x0002
        /*001a*/ 	.short	0x0064
        /*001c*/ 	.short	0x0082
	.zero		2


//--------------------- .nv.info                  --------------------------
	.section	.nv.info,"",@"SHT_CUDA_INFO"
	.align	4


	//----- nvinfo : EIATTR_REGCOUNT
	.align		4
        /*0000*/ 	.byte	0x04, 0x2f
        /*0002*/ 	.short	(.L_1 - .L_0)
	.align		4
.L_0:
        /*0004*/ 	.word	index@(_Z8MMKernelPfS_S_mmm)
        /*0008*/ 	.word	0x0000001e


	//----- nvinfo : EIATTR_FRAME_SIZE
	.align		4
.L_1:
        /*000c*/ 	.byte	0x04, 0x11
        /*000e*/ 	.short	(.L_3 - .L_2)
	.align		4
.L_2:
        /*0010*/ 	.word	index@(_Z8MMKernelPfS_S_mmm)
        /*0014*/ 	.word	0x00000000


	//----- nvinfo : EIATTR_MIN_STACK_SIZE
	.align		4
.L_3:
        /*0018*/ 	.byte	0x04, 0x12
        /*001a*/ 	.short	(.L_5 - .L_4)
	.align		4
.L_4:
        /*001c*/ 	.word	index@(_Z8MMKernelPfS_S_mmm)
        /*0020*/ 	.word	0x00000000
.L_5:


//--------------------- .nv.compat                --------------------------
	.section	.nv.compat,"",@"SHT_CUDA_COMPAT_INFO"
	.align	4
        /*0000*/ 	.byte	0x02, 0x09, 0x00, 0x00, 0x02, 0x02, 0x01, 0x00, 0x02, 0x05, 0x05, 0x00, 0x03, 0x07, 0x01, 0x01
        /*0010*/ 	.byte	0x02, 0x03, 0x00, 0x00, 0x02, 0x06, 0x01, 0x00, 0x04, 0x0b, 0x08, 0x00, 0x09, 0x00, 0x00, 0x00
        /*0020*/ 	.byte	0x00, 0x00, 0x00, 0x00


//--------------------- .nv.info._Z8MMKernelPfS_S_mmm --------------------------
	.section	.nv.info._Z8MMKernelPfS_S_mmm,"",@"SHT_CUDA_INFO"
	.sectionflags	@""
	.align	4


	//----- nvinfo : EIATTR_CUDA_API_VERSION
	.align		4
        /*0000*/ 	.byte	0x04, 0x37
        /*0002*/ 	.short	(.L_7 - .L_6)
.L_6:
        /*0004*/ 	.word	0x00000082


	//----- nvinfo : EIATTR_KPARAM_INFO
	.align		4
.L_7:
        /*0008*/ 	.byte	0x04, 0x17
        /*000a*/ 	.short	(.L_9 - .L_8)
.L_8:
        /*000c*/ 	.word	0x00000000
        /*0010*/ 	.short	0x0005
        /*0012*/ 	.short	0x0028
        /*0014*/ 	.byte	0x00, 0xf0, 0x21, 0x00


	//----- nvinfo : EIATTR_KPARAM_INFO
	.align		4
.L_9:
        /*0018*/ 	.byte	0x04, 0x17
        /*001a*/ 	.short	(.L_11 - .L_10)
.L_10:
        /*001c*/ 	.word	0x00000000
        /*0020*/ 	.short	0x0004
        /*0022*/ 	.short	0x0020
        /*0024*/ 	.byte	0x00, 0xf0, 0x21, 0x00


	//----- nvinfo : EIATTR_KPARAM_INFO
	.align		4
.L_11:
        /*0028*/ 	.byte	0x04, 0x17
        /*002a*/ 	.short	(.L_13 - .L_12)
.L_12:
        /*002c*/ 	.word	0x00000000
        /*0030*/ 	.short	0x0003
        /*0032*/ 	.short	0x0018
        /*0034*/ 	.byte	0x00, 0xf0, 0x21, 0x00


	//----- nvinfo : EIATTR_KPARAM_INFO
	.align		4
.L_13:
        /*0038*/ 	.byte	0x04, 0x17
        /*003a*/ 	.short	(.L_15 - .L_14)
.L_14:
        /*003c*/ 	.word	0x00000000
        /*0040*/ 	.short	0x0002
        /*0042*/ 	.short	0x0010
        /*0044*/ 	.byte	0x00, 0xf5, 0x21, 0x00


	//----- nvinfo : EIATTR_KPARAM_INFO
	.align		4
.L_15:
        /*0048*/ 	.byte	0x04, 0x17
        /*004a*/ 	.short	(.L_17 - .L_16)
.L_16:
        /*004c*/ 	.word	0x00000000
        /*0050*/ 	.short	0x0001
        /*0052*/ 	.short	0x0008
        /*0054*/ 	.byte	0x00, 0xf5, 0x21, 0x00


	//----- nvinfo : EIATTR_KPARAM_INFO
	.align		4
.L_17:
        /*0058*/ 	.byte	0x04, 0x17
        /*005a*/ 	.short	(.L_19 - .L_18)
.L_18:
        /*005c*/ 	.word	0x00000000
        /*0060*/ 	.short	0x0000
        /*0062*/ 	.short	0x0000
        /*0064*/ 	.byte	0x00, 0xf5, 0x21, 0x00


	//----- nvinfo : EIATTR_SPARSE_MMA_MASK
	.align		4
.L_19:
        /*0068*/ 	.byte	0x03, 0x50
        /*006a*/ 	.short	0x0000


	//----- nvinfo : EIATTR_MAXREG_COUNT
	.align		4
        /*006c*/ 	.byte	0x03, 0x1b
        /*006e*/ 	.short	0x00ff


	//----- nvinfo : EIATTR_NUM_BARRIERS
	.align		4
        /*0070*/ 	.byte	0x02, 0x4c
        /*0072*/ 	.byte	0x01
	.zero		1


	//----- nvinfo : EIATTR_MERCURY_ISA_VERSION
	.align		4
        /*0074*/ 	.byte	0x03, 0x5f
        /*0076*/ 	.short	0x0101


	//----- nvinfo : EIATTR_VRC_CTA_INIT_COUNT
	.align		4
        /*0078*/ 	.byte	0x02, 0x4a
	.zero		1
	.zero		1


	//----- nvinfo : EIATTR_EXIT_INSTR_OFFSETS
	.align		4
        /*007c*/ 	.byte	0x04, 0x1c
        /*007e*/ 	.short	(.L_21 - .L_20)


	//   ....[0]....
.L_20:
        /*0080*/ 	.word	0x000000f0


	//   ....[1]....
        /*0084*/ 	.word	0x00001090


	//----- nvinfo : EIATTR_CBANK_PARAM_SIZE
	.align		4
.L_21:
        /*0088*/ 	.byte	0x03, 0x19
        /*008a*/ 	.short	0x0030


	//----- nvinfo : EIATTR_PARAM_CBANK
	.align		4
        /*008c*/ 	.byte	0x04, 0x0a
        /*008e*/ 	.short	(.L_23 - .L_22)
	.align		4
.L_22:
        /*0090*/ 	.word	index@(.nv.constant0._Z8MMKernelPfS_S_mmm)
        /*0094*/ 	.short	0x0380
        /*0096*/ 	.short	0x0030


	//----- nvinfo : EIATTR_SW_WAR
	.align		4
.L_23:
        /*0098*/ 	.byte	0x04, 0x36
        /*009a*/ 	.short	(.L_25 - .L_24)
.L_24:
        /*009c*/ 	.word	0x00000008
.L_25:


//--------------------- .nv.callgraph             --------------------------
	.section	.nv.callgraph,"",@"SHT_CUDA_CALLGRAPH"
	.align	4
	.sectionentsize	8
	.align		4
        /*0000*/ 	.word	0x00000000
	.align		4
        /*0004*/ 	.word	0xffffffff
	.align		4
        /*0008*/ 	.word	0x00000000
	.align		4
        /*000c*/ 	.word	0xfffffffe
	.align		4
        /*0010*/ 	.word	0x00000000
	.align		4
        /*0014*/ 	.word	0xfffffffd
	.align		4
        /*0018*/ 	.word	0x00000000
	.align		4
        /*001c*/ 	.word	0xfffffffc


//--------------------- .text._Z8MMKernelPfS_S_mmm --------------------------
	.section	.text._Z8MMKernelPfS_S_mmm,"ax",@progbits
	.align	128
        .global         _Z8MMKernelPfS_S_mmm
        .type           _Z8MMKernelPfS_S_mmm,@function
        .size           _Z8MMKernelPfS_S_mmm,(.L_x_3 - _Z8MMKernelPfS_S_mmm)
        .other          _Z8MMKernelPfS_S_mmm,@"STO_CUDA_ENTRY STV_DEFAULT"
_Z8MMKernelPfS_S_mmm:
.text._Z8MMKernelPfS_S_mmm:
[----:B------:R-:W-:Y:S01]  /*0000*/  LDC R1, c[0x0][0x37c] ;  /* 0x0000df00ff017b82 */ /* 0x000fe20000000800 */
[----:B------:R-:W0:Y:S07]  /*0010*/  S2R R0, SR_TID.X ;  /* 0x0000000000007919 */ /* 0x000e2e0000002100 */
[----:B------:R-:W0:Y:S01]  /*0020*/  S2UR UR4, SR_CTAID.X ;  /* 0x00000000000479c3 */ /* 0x000e220000002500 */
[----:B------:R-:W1:Y:S01]  /*0030*/  LDCU.128 UR12, c[0x0][0x3a0] ;  /* 0x00007400ff0c77ac */ /* 0x000e620008000c00 */
[----:B------:R-:W2:Y:S06]  /*0040*/  S2R R3, SR_TID.Y ;  /* 0x0000000000037919 */ /* 0x000eac0000002200 */
[----:B------:R-:W0:Y:S08]  /*0050*/  LDC R11, c[0x0][0x360] ;  /* 0x0000d800ff0b7b82 */ /* 0x000e300000000800 */
[----:B------:R-:W2:Y:S08]  /*0060*/  S2UR UR5, SR_CTAID.Y ;  /* 0x00000000000579c3 */ /* 0x000eb00000002600 */
[----:B------:R-:W2:Y:S01]  /*0070*/  LDC R2, c[0x0][0x364] ;  /* 0x0000d900ff027b82 */ /* 0x000ea20000000800 */
[----:B0-----:R-:W-:-:S05]  /*0080*/  IMAD R10, R11, UR4, R0 ;  /* 0x000000040b0a7c24 */ /* 0x001fca000f8e0200 */
[----:B-1----:R-:W-:Y:S02]  /*0090*/  ISETP.GE.U32.AND P0, PT, R10, UR14, PT ;  /* 0x0000000e0a007c0c */ /* 0x002fe4000bf06070 */
[----:B------:R-:W-:-:S04]  /*00a0*/  SHF.R.S32.HI R11, RZ, 0x1f, R10 ;  /* 0x0000001fff0b7819 */ /* 0x000fc8000001140a */
[----:B------:R-:W-:Y:S01]  /*00b0*/  ISETP.GE.U32.AND.EX P0, PT, R11, UR15, PT, P0 ;  /* 0x0000000f0b007c0c */ /* 0x000fe2000bf06100 */
[----:B--2---:R-:W-:-:S05]  /*00c0*/  IMAD R2, R2, UR5, R3 ;  /* 0x0000000502027c24 */ /* 0x004fca000f8e0203 */
[----:B------:R-:W-:-:S04]  /*00d0*/  ISETP.GE.U32.AND P1, PT, R2, UR12, PT ;  /* 0x0000000c02007c0c */ /* 0x000fc8000bf26070 */
[----:B------:R-:W-:-:S13]  /*00e0*/  ISETP.GE.U32.OR.EX P0, PT, RZ, UR13, P0, P1 ;  /* 0x0000000dff007c0c */ /* 0x000fda0008706510 */
[----:B------:R-:W-:Y:S05]  /*00f0*/  @P0 EXIT ;  /* 0x000000000000094d */ /* 0x000fea0003800000 */
[----:B------:R-:W0:Y:S01]  /*0100*/  LDCU.64 UR4, c[0x0][0x398] ;  /* 0x00007300ff0477ac */ /* 0x000e220008000a00 */
[----:B------:R-:W1:Y:S01]  /*0110*/  LDC.64 R8, c[0x0][0x390] ;  /* 0x0000e400ff087b82 */ /* 0x000e620000000a00 */
[----:B------:R-:W-:Y:S02]  /*0120*/  IMAD R5, R2, UR14, R10 ;  /* 0x0000000e02057c24 */ /* 0x000fe4000f8e020a */
[----:B------:R-:W-:Y:S01]  /*0130*/  IMAD.MOV.U32 R4, RZ, RZ, RZ ;  /* 0x000000ffff047224 */ /* 0x000fe200078e00ff */
[----:B------:R-:W2:Y:S01]  /*0140*/  LDCU.64 UR10, c[0x0][0x358] ;  /* 0x00006b00ff0a77ac */ /* 0x000ea20008000a00 */
[----:B0-----:R-:W-:-:S04]  /*0150*/  UIADD3 UR7, UP0, UPT, UR4, 0x1f, URZ ;  /* 0x0000001f04077890 */ /* 0x001fc8000ff1e0ff */
[----:B------:R-:W-:Y:S02]  /*0160*/  UIADD3.X UR8, UPT, UPT, URZ, UR5, URZ, UP0, !UPT ;  /* 0x00000005ff087290 */ /* 0x000fe400087fe4ff */
[----:B------:R-:W-:Y:S01]  /*0170*/  UISETP.GE.U32.AND UP0, UPT, UR7, 0x20, UPT ;  /* 0x000000200700788c */ /* 0x000fe2000bf06070 */
[----:B-1----:R-:W-:-:S03]  /*0180*/  IMAD.WIDE R8, R5, 0x4, R8 ;  /* 0x0000000405087825 */ /* 0x002fc600078e0208 */
[----:B------:R-:W-:-:S09]  /*0190*/  UISETP.GE.U32.AND.EX UP0, UPT, UR8, URZ, UPT, UP0 ;  /* 0x000000ff0800728c */ /* 0x000fd2000bf06100 */
[----:B--2---:R-:W-:Y:S05]  /*01a0*/  BRA.U !UP0, `(.L_x_0) ;  /* 0x0000000d08b47547 */ /* 0x004fea000b800000 */
[----:B------:R-:W0:Y:S01]  /*01b0*/  S2UR UR6, SR_CgaCtaId ;  /* 0x00000000000679c3 */ /* 0x000e220000008800 */
[----:B------:R-:W-:Y:S01]  /*01c0*/  UMOV UR4, 0x400 ;  /* 0x0000040000047882 */ /* 0x000fe20000000000 */
[----:B------:R-:W-:Y:S01]  /*01d0*/  LOP3.LUT P6, RZ, R3, 0x3e0, R0, 0xc8, !PT ;  /* 0x000003e003ff7812 */ /* 0x000fe200078cc800 */
[----:B------:R-:W-:Y:S01]  /*01e0*/  UIADD3 UR5, UPT, UPT, UR4, 0x1000, URZ ;  /* 0x0000100004057890 */ /* 0x000fe2000fffe0ff */
[----:B------:R-:W-:-:S04]  /*01f0*/  IMAD.MOV.U32 R4, RZ, RZ, RZ ;  /* 0x000000ffff047224 */ /* 0x000fc800078e00ff */
[----:B------:R-:W1:Y:S01]  /*0200*/  LDC.64 R6, c[0x0][0x398] ;  /* 0x0000e600ff067b82 */ /* 0x000e620000000a00 */
[----:B0-----:R-:W-:Y:S02]  /*0210*/  ULEA UR4, UR6, UR4, 0x18 ;  /* 0x0000000406047291 */ /* 0x001fe4000f8ec0ff */
[----:B------:R-:W-:Y:S02]  /*0220*/  ULEA UR5, UR6, UR5, 0x18 ;  /* 0x0000000506057291 */ /* 0x000fe4000f8ec0ff */
[----:B------:R-:W-:Y:S02]  /*0230*/  USHF.R.U64 UR6, UR7, 0x5, UR8 ;  /* 0x0000000507067899 */ /* 0x000fe40008001208 */
[----:B------:R-:W-:Y:S01]  /*0240*/  LEA R5, R3, UR4, 0x7 ;  /* 0x0000000403057c11 */ /* 0x000fe2000f8e38ff */
[----:B------:R-:W-:Y:S01]  /*0250*/  USHF.R.U32.HI UR7, URZ, 0x5, UR8 ;  /* 0x00000005ff077899 */ /* 0x000fe20008011608 */
[----:B------:R-:W-:Y:S01]  /*0260*/  LEA R24, R0, UR5, 0x2 ;  /* 0x0000000500187c11 */ /* 0x000fe2000f8e10ff */
[----:B------:R-:W-:-:S02]  /*0270*/  UMOV UR4, URZ ;  /* 0x000000ff00047c82 */ /* 0x000fc40008000000 */
[----:B------:R-:W-:Y:S02]  /*0280*/  IMAD R25, R0, 0x4, R5 ;  /* 0x0000000400197824 */ /* 0x000fe400078e0205 */
[----:B------:R-:W-:-:S07]  /*0290*/  IMAD R26, R3, 0x80, R24 ;  /* 0x00000080031a7824 */ /* 0x000fce00078e0218 */
.L_x_1:
[----:B------:R-:W-:-:S06]  /*02a0*/  USHF.L.U32 UR5, UR4, 0x5, URZ ;  /* 0x0000000504057899 */ /* 0x000fcc00080006ff */
[----:B------:R-:W-:Y:S02]  /*02b0*/  VIADD R27, R3, UR5 ;  /* 0x00000005031b7c36 */ /* 0x000fe40008000000 */
[----:B------:R-:W-:-:S03]  /*02c0*/  VIADD R22, R0, UR5 ;  /* 0x0000000500167c36 */ /* 0x000fc60008000000 */
[-C--:B-1----:R-:W-:Y:S02]  /*02d0*/  ISETP.GE.U32.AND P0, PT, R27, R6.reuse, PT ;  /* 0x000000061b00720c */ /* 0x082fe40003f06070 */
[----:B------:R-:W-:Y:S02]  /*02e0*/  ISETP.GE.U32.AND P2, PT, R22, R6, PT ;  /* 0x000000061600720c */ /* 0x000fe40003f46070 */
[-C--:B------:R-:W-:Y:S02]  /*02f0*/  ISETP.GE.U32.AND.EX P0, PT, RZ, R7.reuse, PT, P0 ;  /* 0x00000007ff00720c */ /* 0x080fe40003f06100 */
[----:B------:R-:W-:Y:S02]  /*0300*/  ISETP.GE.U32.OR.EX P2, PT, RZ, R7, P6, P2 ;  /* 0x00000007ff00720c */ /* 0x000fe40003746520 */
[----:B------:R-:W-:-:S11]  /*0310*/  PLOP3.LUT P0, PT, P0, P6, PT, 0xf8, 0x8f ;  /* 0x00000000008f781c */ /* 0x000fd6000070df70 */
[----:B------:R-:W0:Y:S01]  /*0320*/  @!P2 LDC.64 R14, c[0x0][0x3a0] ;  /* 0x0000e800ff0eab82 */ /* 0x000e220000000a00 */
[----:B------:R-:W-:-:S07]  /*0330*/  @!P2 IMAD.MOV.U32 R23, RZ, RZ, RZ ;  /* 0x000000ffff17a224 */ /* 0x000fce00078e00ff */
[----:B------:R-:W1:Y:S08]  /*0340*/  @!P0 LDC.64 R12, c[0x0][0x3a8] ;  /* 0x0000ea00ff0c8b82 */ /* 0x000e700000000a00 */
[----:B------:R-:W2:Y:S08]  /*0350*/  @!P2 LDC.64 R16, c[0x0][0x380] ;  /* 0x0000e000ff10ab82 */ /* 0x000eb00000000a00 */
[----:B------:R-:W3:Y:S01]  /*0360*/  @!P0 LDC.64 R18, c[0x0][0x388] ;  /* 0x0000e200ff128b82 */ /* 0x000ee20000000a00 */
[----:B0-----:R-:W-:-:S04]  /*0370*/  @!P2 IMAD.WIDE.U32 R22, R2, R14, R22 ;  /* 0x0000000e0216a225 */ /* 0x001fc800078e0016 */
[----:B------:R-:W-:Y:S02]  /*0380*/  @!P2 IMAD R15, R2, R15, R23 ;  /* 0x0000000f020fa224 */ /* 0x000fe400078e0217 */
[----:B-1----:R-:W-:-:S04]  /*0390*/  @!P0 IMAD.WIDE.U32 R20, R27, R12, R10 ;  /* 0x0000000c1b148225 */ /* 0x002fc800078e000a */
[----:B------:R-:W-:Y:S01]  /*03a0*/  @!P0 IMAD R13, R27, R13, R21 ;  /* 0x0000000d1b0d8224 */ /* 0x000fe200078e0215 */
[----:B--2---:R-:W-:-:S04]  /*03b0*/  @!P2 LEA R16, P1, R22, R16, 0x2 ;  /* 0x000000101610a211 */ /* 0x004fc800078210ff */
[----:B------:R-:W-:Y:S02]  /*03c0*/  @!P2 LEA.HI.X R17, R22, R17, R15, 0x2, P1 ;  /* 0x000000111611a211 */ /* 0x000fe400008f140f */
[----:B---3--:R-:W-:-:S03]  /*03d0*/  @!P0 LEA R18, P3, R20, R18, 0x2 ;  /* 0x0000001214128211 */ /* 0x008fc600078610ff */
[----:B------:R-:W2:Y:S01]  /*03e0*/  @!P2 LDG.E R16, desc[UR10][R16.64] ;  /* 0x0000000a1010a981 */ /* 0x000ea2000c1e1900 */
[----:B------:R-:W-:-:S06]  /*03f0*/  @!P0 LEA.HI.X R19, R20, R19, R13, 0x2, P3 ;  /* 0x0000001314138211 */ /* 0x000fcc00018f140d */
[----:B------:R-:W3:Y:S01]  /*0400*/  @!P0 LDG.E R19, desc[UR10][R18.64] ;  /* 0x0000000a12138981 */ /* 0x000ee2000c1e1900 */
[----:B------:R-:W-:Y:S01]  /*0410*/  ISETP.LE.U32.AND P4, PT, R6, UR5, PT ;  /* 0x0000000506007c0c */ /* 0x000fe2000bf83070 */
[----:B------:R-:W-:-:S03]  /*0420*/  UIADD3 UR8, UPT, UPT, UR5, 0x1, URZ ;  /* 0x0000000105087890 */ /* 0x000fc6000fffe0ff */
[----:B------:R-:W-:-:S03]  /*0430*/  ISETP.GE.U32.AND.EX P4, PT, RZ, R7, PT, P4 ;  /* 0x00000007ff00720c */ /* 0x000fc60003f86140 */
[----:B------:R-:W-:-:S04]  /*0440*/  ISETP.LE.U32.AND P1, PT, R6, UR8, PT ;  /* 0x0000000806007c0c */ /* 0x000fc8000bf23070 */
[----:B------:R-:W-:Y:S01]  /*0450*/  ISETP.GE.U32.AND.EX P1, PT, RZ, R7, PT, P1 ;  /* 0x00000007ff00720c */ /* 0x000fe20003f26110 */
[----:B------:R-:W-:Y:S02]  /*0460*/  UIADD3 UR8, UPT, UPT, UR5, 0x2, URZ ;  /* 0x0000000205087890 */ /* 0x000fe4000fffe0ff */
[----:B------:R-:W-:-:S06]  /*0470*/  UIADD3 UR9, UPT, UPT, UR5, 0x3, URZ ;  /* 0x0000000305097890 */ /* 0x000fcc000fffe0ff */
[----:B------:R-:W-:Y:S01]  /*0480*/  ISETP.LE.U32.AND P3, PT, R6, UR9, PT ;  /* 0x0000000906007c0c */ /* 0x000fe2000bf63070 */
[----:B------:R-:W-:-:S03]  /*0490*/  UIADD3 UR9, UPT, UPT, UR5, 0x5, URZ ;  /* 0x0000000505097890 */ /* 0x000fc6000fffe0ff */
[-C--:B------:R-:W-:Y:S01]  /*04a0*/  ISETP.GE.U32.AND.EX P3, PT, RZ, R7.reuse, PT, P3 ;  /* 0x00000007ff00720c */ /* 0x080fe20003f66130 */
[----:B------:R-:W-:Y:S01]  /*04b0*/  UIADD3 UR12, UPT, UPT, UR5, 0x11, URZ ;  /* 0x00000011050c7890 */ /* 0x000fe2000fffe0ff */
[----:B--2---:R-:W-:Y:S04]  /*04c0*/  @!P2 STS [R25], R16 ;  /* 0x000000101900a388 */ /* 0x004fe80000000800 */
[----:B---3--:R-:W-:Y:S01]  /*04d0*/  @!P0 STS [R26], R19 ;  /* 0x000000131a008388 */ /* 0x008fe20000000800 */
[----:B------:R-:W-:Y:S06]  /*04e0*/  BAR.SYNC.DEFER_BLOCKING 0x0 ;  /* 0x0000000000007b1d */ /* 0x000fec0000010000 */
[----:B------:R-:W-:Y:S04]  /*04f0*/  @!P4 LDS R15, [R5] ;  /* 0x00000000050fc984 */ /* 0x000fe80000000800 */
[----:B------:R-:W0:Y:S04]  /*0500*/  @!P4 LDS R14, [R24] ;  /* 0x00000000180ec984 */ /* 0x000e280000000800 */
[----:B------:R-:W-:Y:S04]  /*0510*/  @!P1 LDS R18, [R5+0x4] ;  /* 0x0000040005129984 */ /* 0x000fe80000000800 */
[----:B------:R-:W1:Y:S01]  /*0520*/  @!P1 LDS R17, [R24+0x80] ;  /* 0x0000800018119984 */ /* 0x000e620000000800 */
[C---:B------:R-:W-:Y:S01]  /*0530*/  ISETP.LE.U32.AND P0, PT, R6.reuse, UR8, PT ;  /* 0x0000000806007c0c */ /* 0x040fe2000bf03070 */
[----:B------:R-:W-:Y:S01]  /*0540*/  UIADD3 UR8, UPT, UPT, UR5, 0x4, URZ ;  /* 0x0000000405087890 */ /* 0x000fe2000fffe0ff */
[----:B------:R-:W-:Y:S01]  /*0550*/  ISETP.LE.U32.AND P2, PT, R6, UR9, PT ;  /* 0x0000000906007c0c */ /* 0x000fe2000bf43070 */
[----:B------:R-:W-:Y:S01]  /*0560*/  @!P3 LDS R16, [R5+0xc] ;  /* 0x00000c000510b984 */ /* 0x000fe20000000800 */
[----:B------:R-:W-:-:S03]  /*0570*/  ISETP.GE.U32.AND.EX P0, PT, RZ, R7, PT, P0 ;  /* 0x00000007ff00720c */ /* 0x000fc60003f06100 */
[----:B------:R-:W-:Y:S01]  /*0580*/  ISETP.LE.U32.AND P5, PT, R6, UR8, PT ;  /* 0x0000000806007c0c */ /* 0x000fe2000bfa3070 */
[----:B------:R-:W-:Y:S01]  /*0590*/  UIADD3 UR8, UPT, UPT, UR5, 0x6, URZ ;  /* 0x0000000605087890 */ /* 0x000fe2000fffe0ff */
[----:B------:R-:W-:Y:S02]  /*05a0*/  @!P3 LDS R19, [R24+0x180] ;  /* 0x000180001813b984 */ /* 0x000fe40000000800 */
[-C--:B------:R-:W-:Y:S02]  /*05b0*/  ISETP.GE.U32.AND.EX P5, PT, RZ, R7.reuse, PT, P5 ;  /* 0x00000007ff00720c */ /* 0x080fe40003fa6150 */
[----:B------:R-:W-:-:S04]  /*05c0*/  ISETP.GE.U32.AND.EX P2, PT, RZ, R7, PT, P2 ;  /* 0x00000007ff00720c */ /* 0x000fc80003f46120 */
[----:B------:R-:W-:Y:S04]  /*05d0*/  @!P0 LDS R12, [R5+0x8] ;  /* 0x00000800050c8984 */ /* 0x000fe80000000800 */
[----:B------:R-:W2:Y:S04]  /*05e0*/  @!P0 LDS R13, [R24+0x100] ;  /* 0x00010000180d8984 */ /* 0x000ea80000000800 */
[----:B------:R-:W-:Y:S04]  /*05f0*/  @!P5 LDS R21, [R5+0x10] ;  /* 0x000010000515d984 */ /* 0x000fe80000000800 */
[----:B------:R-:W-:Y:S01]  /*0600*/  @!P2 LDS R23, [R24+0x280] ;  /* 0x000280001817a984 */ /* 0x000fe20000000800 */
[----:B0-----:R-:W-:Y:S01]  /*0610*/  @!P4 FFMA R4, R15, R14, R4 ;  /* 0x0000000e0f04c223 */ /* 0x001fe20000000004 */
[----:B------:R-:W-:Y:S01]  /*0620*/  ISETP.LE.U32.AND P4, PT, R6, UR8, PT ;  /* 0x0000000806007c0c */ /* 0x000fe2000bf83070 */
[----:B------:R-:W-:Y:S01]  /*0630*/  UIADD3 UR8, UPT, UPT, UR5, 0x7, URZ ;  /* 0x0000000705087890 */ /* 0x000fe2000fffe0ff */
[----:B------:R-:W0:Y:S02]  /*0640*/  @!P5 LDS R14, [R24+0x200] ;  /* 0x00020000180ed984 */ /* 0x000e240000000800 */
[----:B------:R-:W-:Y:S01]  /*0650*/  ISETP.GE.U32.AND.EX P4, PT, RZ, R7, PT, P4 ;  /* 0x00000007ff00720c */ /* 0x000fe20003f86140 */
[----:B-1----:R-:W-:-:S02]  /*0660*/  @!P1 FFMA R4, R17, R18, R4 ;  /* 0x0000001211049223 */ /* 0x002fc40000000004 */
[----:B------:R-:W-:Y:S01]  /*0670*/  ISETP.LE.U32.AND P1, PT, R6, UR8, PT ;  /* 0x0000000806007c0c */ /* 0x000fe2000bf23070 */
[----:B------:R-:W1:Y:S03]  /*0680*/  @!P2 LDS R18, [R5+0x14] ;  /* 0x000014000512a984 */ /* 0x000e660000000800 */
[----:B------:R-:W-:-:S06]  /*0690*/  ISETP.GE.U32.AND.EX P1, PT, RZ, R7, PT, P1 ;  /* 0x00000007ff00720c */ /* 0x000fcc0003f26110 */
[----:B------:R-:W-:Y:S04]  /*06a0*/  @!P4 LDS R20, [R5+0x18] ;  /* 0x000018000514c984 */ /* 0x000fe80000000800 */
[----:B------:R-:W3:Y:S04]  /*06b0*/  @!P4 LDS R27, [R24+0x300] ;  /* 0x00030000181bc984 */ /* 0x000ee80000000800 */
[----:B------:R-:W-:Y:S04]  /*06c0*/  @!P1 LDS R15, [R5+0x1c] ;  /* 0x00001c00050f9984 */ /* 0x000fe80000000800 */
[----:B------:R-:W4:Y:S01]  /*06d0*/  @!P1 LDS R17, [R24+0x380] ;  /* 0x0003800018119984 */ /* 0x000f220000000800 */
[----:B------:R-:W-:Y:S01]  /*06e0*/  UIADD3 UR8, UPT, UPT, UR5, 0x8, URZ ;  /* 0x0000000805087890 */ /* 0x000fe2000fffe0ff */
[----:B--2---:R-:W-:Y:S01]  /*06f0*/  @!P0 FFMA R4, R13, R12, R4 ;  /* 0x0000000c0d048223 */ /* 0x004fe20000000004 */
[----:B------:R-:W-:-:S04]  /*0700*/  UIADD3 UR9, UPT, UPT, UR5, 0x9, URZ ;  /* 0x0000000905097890 */ /* 0x000fc8000fffe0ff */
[C---:B------:R-:W-:Y:S01]  /*0710*/  ISETP.LE.U32.AND P0, PT, R6.reuse, UR8, PT ;  /* 0x0000000806007c0c */ /* 0x040fe2000bf03070 */
[----:B------:R-:W-:Y:S01]  /*0720*/  UIADD3 UR8, UPT, UPT, UR5, 0xa, URZ ;  /* 0x0000000a05087890 */ /* 0x000fe2000fffe0ff */
[----:B------:R-:W-:Y:S01]  /*0730*/  @!P3 FFMA R4, R19, R16, R4 ;  /* 0x000000101304b223 */ /* 0x000fe20000000004 */
[C---:B------:R-:W-:Y:S02]  /*0740*/  ISETP.LE.U32.AND P3, PT, R6.reuse, UR9, PT ;  /* 0x0000000906007c0c */ /* 0x040fe4000bf63070 */
[-C--:B------:R-:W-:Y:S01]  /*0750*/  ISETP.GE.U32.AND.EX P0, PT, RZ, R7.reuse, PT, P0 ;  /* 0x00000007ff00720c */ /* 0x080fe20003f06100 */
[----:B------:R-:W-:Y:S01]  /*0760*/  UIADD3 UR9, UPT, UPT, UR5, 0xb, URZ ;  /* 0x0000000b05097890 */ /* 0x000fe2000fffe0ff */
[----:B0-----:R-:W-:Y:S01]  /*0770*/  @!P5 FFMA R4, R21, R14, R4 ;  /* 0x0000000e1504d223 */ /* 0x001fe20000000004 */
[C---:B------:R-:W-:Y:S02]  /*0780*/  ISETP.LE.U32.AND P5, PT, R6.reuse, UR8, PT ;  /* 0x0000000806007c0c */ /* 0x040fe4000bfa3070 */
[-C--:B------:R-:W-:Y:S01]  /*0790*/  ISETP.GE.U32.AND.EX P3, PT, RZ, R7.reuse, PT, P3 ;  /* 0x00000007ff00720c */ /* 0x080fe20003f66130 */
[----:B------:R-:W-:Y:S01]  /*07a0*/  UIADD3 UR8, UPT, UPT, UR5, 0xc, URZ ;  /* 0x0000000c05087890 */ /* 0x000fe2000fffe0ff */
[----:B------:R-:W-:Y:S01]  /*07b0*/  ISETP.GE.U32.AND.EX P5, PT, RZ, R7, PT, P5 ;  /* 0x00000007ff00720c */ /* 0x000fe20003fa6150 */
[----:B-1----:R-:W-:Y:S01]  /*07c0*/  @!P2 FFMA R4, R23, R18, R4 ;  /* 0x000000121704a223 */ /* 0x002fe20000000004 */
[----:B------:R-:W-:Y:S01]  /*07d0*/  ISETP.LE.U32.AND P2, PT, R6, UR9, PT ;  /* 0x0000000906007c0c */ /* 0x000fe2000bf43070 */
[----:B------:R-:W-:-:S03]  /*07e0*/  UIADD3 UR9, UPT, UPT, UR5, 0xd, URZ ;  /* 0x0000000d05097890 */ /* 0x000fc6000fffe0ff */
[-C--:B------:R-:W-:Y:S01]  /*07f0*/  ISETP.GE.U32.AND.EX P2, PT, RZ, R7.reuse, PT, P2 ;  /* 0x00000007ff00720c */ /* 0x080fe20003f46120 */
[----:B------:R-:W-:Y:S04]  /*0800*/  @!P0 LDS R19, [R5+0x20] ;  /* 0x0000200005138984 */ /* 0x000fe80000000800 */
[----:B------:R-:W0:Y:S01]  /*0810*/  @!P0 LDS R12, [R24+0x400] ;  /* 0x00040000180c8984 */ /* 0x000e220000000800 */
[----:B---3--:R-:W-:Y:S01]  /*0820*/  @!P4 FFMA R4, R27, R20, R4 ;  /* 0x000000141b04c223 */ /* 0x008fe20000000004 */
[----:B------:R-:W-:Y:S02]  /*0830*/  ISETP.LE.U32.AND P4, PT, R6, UR8, PT ;  /* 0x0000000806007c0c */ /* 0x000fe4000bf83070 */
[----:B------:R-:W-:Y:S02]  /*0840*/  @!P3 LDS R16, [R5+0x24] ;  /* 0x000024000510b984 */ /* 0x000fe40000000800 */
[----:B------:R-:W-:-:S02]  /*0850*/  ISETP.GE.U32.AND.EX P4, PT, RZ, R7, PT, P4 ;  /* 0x00000007ff00720c */ /* 0x000fc40003f86140 */
[----:B------:R-:W1:Y:S01]  /*0860*/  @!P3 LDS R21, [R24+0x480] ;  /* 0x000480001815b984 */ /* 0x000e620000000800 */
[----:B----4-:R-:W-:Y:S01]  /*0870*/  @!P1 FFMA R4, R17, R15, R4 ;  /* 0x0000000f11049223 */ /* 0x010fe20000000004 */
[----:B------:R-:W-:Y:S02]  /*0880*/  ISETP.LE.U32.AND P1, PT, R6, UR9, PT ;  /* 0x0000000906007c0c */ /* 0x000fe4000bf23070 */
[----:B------:R-:W-:Y:S04]  /*0890*/  @!P5 LDS R18, [R5+0x28] ;  /* 0x000028000512d984 */ /* 0x000fe80000000800 */
[----:B------:R-:W2:Y:S01]  /*08a0*/  @!P5 LDS R17, [R24+0x500] ;  /* 0x000500001811d984 */ /* 0x000ea20000000800 */
[----:B------:R-:W-:-:S03]  /*08b0*/  ISETP.GE.U32.AND.EX P1, PT, RZ, R7, PT, P1 ;  /* 0x00000007ff00720c */ /* 0x000fc60003f26110 */
[----:B------:R-:W-:Y:S04]  /*08c0*/  @!P2 LDS R20, [R5+0x2c] ;  /* 0x00002c000514a984 */ /* 0x000fe80000000800 */
[----:B------:R-:W3:Y:S04]  /*08d0*/  @!P2 LDS R23, [R24+0x580] ;  /* 0x000580001817a984 */ /* 0x000ee80000000800 */
[----:B------:R-:W-:Y:S04]  /*08e0*/  @!P4 LDS R27, [R5+0x30] ;  /* 0x00003000051bc984 */ /* 0x000fe80000000800 */
[----:B------:R-:W4:Y:S04]  /*08f0*/  @!P4 LDS R14, [R24+0x600] ;  /* 0x00060000180ec984 */ /* 0x000f280000000800 */
[----:B------:R-:W-:Y:S04]  /*0900*/  @!P1 LDS R13, [R5+0x34] ;  /* 0x00003400050d9984 */ /* 0x000fe80000000800 */
[----:B------:R-:W5:Y:S01]  /*0910*/  @!P1 LDS R15, [R24+0x680] ;  /* 0x00068000180f9984 */ /* 0x000f620000000800 */
[----:B------:R-:W-:Y:S01]  /*0920*/  UIADD3 UR8, UPT, UPT, UR5, 0xe, URZ ;  /* 0x0000000e05087890 */ /* 0x000fe2000fffe0ff */
[----:B0-----:R-:W-:Y:S01]  /*0930*/  @!P0 FFMA R4, R19, R12, R4 ;  /* 0x0000000c13048223 */ /* 0x001fe20000000004 */
[----:B------:R-:W-:-:S04]  /*0940*/  UIADD3 UR9, UPT, UPT, UR5, 0xf, URZ ;  /* 0x0000000f05097890 */ /* 0x000fc8000fffe0ff */
[C---:B------:R-:W-:Y:S01]  /*0950*/  ISETP.LE.U32.AND P0, PT, R6.reuse, UR8, PT ;  /* 0x0000000806007c0c */ /* 0x040fe2000bf03070 */
[----:B------:R-:W-:Y:S01]  /*0960*/  UIADD3 UR8, UPT, UPT, UR5, 0x10, URZ ;  /* 0x0000001005087890 */ /* 0x000fe2000fffe0ff */
[----:B-1----:R-:W-:Y:S01]  /*0970*/  @!P3 FFMA R4, R21, R16, R4 ;  /* 0x000000101504b223 */ /* 0x002fe20000000004 */
[C---:B------:R-:W-:Y:S02]  /*0980*/  ISETP.LE.U32.AND P3, PT, R6.reuse, UR9, PT ;  /* 0x0000000906007c0c */ /* 0x040fe4000bf63070 */
[-C--:B------:R-:W-:Y:S02]  /*0990*/  ISETP.GE.U32.AND.EX P0, PT, RZ, R7.reuse, PT, P0 ;  /* 0x00000007ff00720c */ /* 0x080fe40003f06100 */
[----:B------:R-:W-:Y:S01]  /*09a0*/  ISETP.GE.U32.AND.EX P3, PT, RZ, R7, PT, P3 ;  /* 0x00000007ff00720c */ /* 0x000fe20003f66130 */
[----:B--2---:R-:W-:Y:S01]  /*09b0*/  @!P5 FFMA R4, R17, R18, R4 ;  /* 0x000000121104d223 */ /* 0x004fe20000000004 */
[----:B------:R-:W-:Y:S01]  /*09c0*/  ISETP.LE.U32.AND P5, PT, R6, UR8, PT ;  /* 0x0000000806007c0c */ /* 0x000fe2000bfa3070 */
[----:B------:R-:W-:-:S03]  /*09d0*/  UIADD3 UR9, UPT, UPT, UR5, 0x12, URZ ;  /* 0x0000001205097890 */ /* 0x000fc6000fffe0ff */
[----:B------:R-:W-:Y:S01]  /*09e0*/  ISETP.GE.U32.AND.EX P5, PT, RZ, R7, PT, P5 ;  /* 0x00000007ff00720c */ /* 0x000fe20003fa6150 */
[----:B---3--:R-:W-:Y:S01]  /*09f0*/  @!P2 FFMA R4, R23, R20, R4 ;  /* 0x000000141704a223 */ /* 0x008fe20000000004 */
[----:B------:R-:W-:-:S03]  /*0a00*/  ISETP.LE.U32.AND P2, PT, R6, UR12, PT ;  /* 0x0000000c06007c0c */ /* 0x000fc6000bf43070 */
[----:B------:R-:W-:Y:S01]  /*0a10*/  @!P0 LDS R17, [R24+0x700] ;  /* 0x0007000018118984 */ /* 0x000fe20000000800 */
[----:B------:R-:W-:Y:S01]  /*0a20*/  UIADD3 UR8, UPT, UPT, UR5, 0x13, URZ ;  /* 0x0000001305087890 */ /* 0x000fe2000fffe0ff */
[-C--:B------:R-:W-:Y:S02]  /*0a30*/  ISETP.GE.U32.AND.EX P2, PT, RZ, R7.reuse, PT, P2 ;  /* 0x00000007ff00720c */ /* 0x080fe40003f46120 */
[----:B------:R-:W-:Y:S01]  /*0a40*/  @!P3 LDS R16, [R5+0x3c] ;  /* 0x00003c000510b984 */ /* 0x000fe20000000800 */
[----:B----4-:R-:W-:Y:S01]  /*0a50*/  @!P4 FFMA R4, R27, R14, R4 ;  /* 0x0000000e1b04c223 */ /* 0x010fe20000000004 */
[----:B------:R-:W-:Y:S02]  /*0a60*/  ISETP.LE.U32.AND P4, PT, R6, UR9, PT ;  /* 0x0000000906007c0c */ /* 0x000fe4000bf83070 */
[----:B------:R-:W0:Y:S02]  /*0a70*/  @!P0 LDS R14, [R5+0x38] ;  /* 0x00003800050e8984 */ /* 0x000e240000000800 */
[----:B------:R-:W-:-:S02]  /*0a80*/  ISETP.GE.U32.AND.EX P4, PT, RZ, R7, PT, P4 ;  /* 0x00000007ff00720c */ /* 0x000fc40003f86140 */
[----:B------:R-:W1:Y:S01]  /*0a90*/  @!P3 LDS R19, [R24+0x780] ;  /* 0x000780001813b984 */ /* 0x000e620000000800 */
[----:B-----5:R-:W-:Y:S01]  /*0aa0*/  @!P1 FFMA R4, R15, R13, R4 ;  /* 0x0000000d0f049223 */ /* 0x020fe20000000004 */
        /* <DEDUP_REMOVED lines=14> */
[----:B-1----:R-:W-:Y:S01]  /*0b90*/  @!P3 FFMA R4, R19, R16, R4 ;  /* 0x000000101304b223 */ /* 0x002fe20000000004 */
[----:B------:R-:W-:Y:S02]  /*0ba0*/  UIADD3 UR8, UPT, UPT, UR5, 0x16, URZ ;  /* 0x0000001605087890 */ /* 0x000fe4000fffe0ff */
[-C--:B------:R-:W-:Y:S02]  /*0bb0*/  ISETP.GE.U32.AND.EX P0, PT, RZ, R7.reuse, PT, P0 ;  /* 0x00000007ff00720c */ /* 0x080fe40003f06100 */
[C---:B------:R-:W-:Y:S01]  /*0bc0*/  ISETP.LE.U32.AND P3, PT, R6.reuse, UR9, PT ;  /* 0x0000000906007c0c */ /* 0x040fe2000bf63070 */
[----:B--2---:R-:W-:Y:S01]  /*0bd0*/  @!P5 FFMA R4, R13, R12, R4 ;  /* 0x0000000c0d04d223 */ /* 0x004fe20000000004 */
[----:B------:R-:W-:Y:S01]  /*0be0*/  UIADD3 UR12, UPT, UPT, UR5, 0x17, URZ ;  /* 0x00000017050c7890 */ /* 0x000fe2000fffe0ff */
[----:B------:R-:W-:Y:S01]  /*0bf0*/  ISETP.LE.U32.AND P5, PT, R6, UR8, PT ;  /* 0x0000000806007c0c */ /* 0x000fe2000bfa3070 */
[----:B------:R-:W-:Y:S01]  /*0c00*/  UIADD3 UR9, UPT, UPT, UR5, 0x18, URZ ;  /* 0x0000001805097890 */ /* 0x000fe2000fffe0ff */
[----:B---3--:R-:W-:Y:S01]  /*0c10*/  @!P2 FFMA R4, R15, R18, R4 ;  /* 0x000000120f04a223 */ /* 0x008fe20000000004 */
[----:B------:R-:W-:-:S05]  /*0c20*/  ISETP.GE.U32.AND.EX P2, PT, RZ, R7, PT, P3 ;  /* 0x00000007ff00720c */ /* 0x000fca0003f46130 */
[----:B------:R-:W-:Y:S01]  /*0c30*/  @!P0 LDS R13, [R5+0x50] ;  /* 0x00005000050d8984 */ /* 0x000fe20000000800 */
[C---:B------:R-:W-:Y:S01]  /*0c40*/  ISETP.LE.U32.AND P3, PT, R6.reuse, UR12, PT ;  /* 0x0000000c06007c0c */ /* 0x040fe2000bf63070 */
[----:B------:R-:W-:Y:S02]  /*0c50*/  UIADD3 UR8, UPT, UPT, UR5, 0x19, URZ ;  /* 0x0000001905087890 */ /* 0x000fe4000fffe0ff */
[----:B------:R-:W0:Y:S01]  /*0c60*/  @!P0 LDS R12, [R24+0xa00] ;  /* 0x000a0000180c8984 */ /* 0x000e220000000800 */
[----:B----4-:R-:W-:Y:S01]  /*0c70*/  @!P4 FFMA R4, R21, R20, R4 ;  /* 0x000000141504c223 */ /* 0x010fe20000000004 */
[-C--:B------:R-:W-:Y:S02]  /*0c80*/  ISETP.GE.U32.AND.EX P4, PT, RZ, R7.reuse, PT, P5 ;  /* 0x00000007ff00720c */ /* 0x080fe40003f86150 */
[C---:B------:R-:W-:Y:S02]  /*0c90*/  ISETP.LE.U32.AND P5, PT, R6.reuse, UR9, PT ;  /* 0x0000000906007c0c */ /* 0x040fe4000bfa3070 */
[-C--:B------:R-:W-:Y:S01]  /*0ca0*/  ISETP.GE.U32.AND.EX P3, PT, RZ, R7.reuse, PT, P3 ;  /* 0x00000007ff00720c */ /* 0x080fe20003f66130 */
[----:B------:R-:W-:Y:S01]  /*0cb0*/  @!P2 LDS R16, [R5+0x54] ;  /* 0x000054000510a984 */ /* 0x000fe20000000800 */
[-C--:B------:R-:W-:Y:S01]  /*0cc0*/  ISETP.GE.U32.AND.EX P5, PT, RZ, R7.reuse, PT, P5 ;  /* 0x00000007ff00720c */ /* 0x080fe20003fa6150 */
[----:B-----5:R-:W-:Y:S01]  /*0cd0*/  @!P1 FFMA R4, R23, R22, R4 ;  /* 0x0000001617049223 */ /* 0x020fe20000000004 */
[----:B------:R-:W-:Y:S01]  /*0ce0*/  ISETP.LE.U32.AND P1, PT, R6, UR8, PT ;  /* 0x0000000806007c0c */ /* 0x000fe2000bf23070 */
[----:B------:R-:W1:Y:S03]  /*0cf0*/  @!P2 LDS R15, [R24+0xa80] ;  /* 0x000a8000180fa984 */ /* 0x000e660000000800 */
[----:B------:R-:W-:Y:S01]  /*0d00*/  ISETP.GE.U32.AND.EX P1, PT, RZ, R7, PT, P1 ;  /* 0x00000007ff00720c */ /* 0x000fe20003f26110 */
[----:B------:R-:W-:Y:S04]  /*0d10*/  @!P4 LDS R18, [R5+0x58] ;  /* 0x000058000512c984 */ /* 0x000fe80000000800 */
[----:B------:R-:W2:Y:S04]  /*0d20*/  @!P4 LDS R17, [R24+0xb00] ;  /* 0x000b00001811c984 */ /* 0x000ea80000000800 */
        /* <DEDUP_REMOVED lines=11> */
[----:B------:R-:W-:Y:S01]  /*0de0*/  UIADD3 UR8, UPT, UPT, UR5, 0x1c, URZ ;  /* 0x0000001c05087890 */ /* 0x000fe2000fffe0ff */
[----:B------:R-:W-:Y:S02]  /*0df0*/  ISETP.LE.U32.AND P2, PT, R6, UR9, PT ;  /* 0x0000000906007c0c */ /* 0x000fe4000bf43070 */
[-C--:B------:R-:W-:Y:S01]  /*0e00*/  ISETP.GE.U32.AND.EX P0, PT, RZ, R7.reuse, PT, P0 ;  /* 0x00000007ff00720c */ /* 0x080fe20003f06100 */
[----:B------:R-:W-:Y:S01]  /*0e10*/  UIADD3 UR9, UPT, UPT, UR5, 0x1d, URZ ;  /* 0x0000001d05097890 */ /* 0x000fe2000fffe0ff */
[----:B--2---:R-:W-:Y:S01]  /*0e20*/  @!P4 FFMA R4, R17, R18, R4 ;  /* 0x000000121104c223 */ /* 0x004fe20000000004 */
[----:B------:R-:W-:-:S04]  /*0e30*/  ISETP.GE.U32.AND.EX P2, PT, RZ, R7, PT, P2 ;  /* 0x00000007ff00720c */ /* 0x000fc80003f46120 */
[C---:B------:R-:W-:Y:S01]  /*0e40*/  ISETP.LE.U32.AND P4, PT, R6.reuse, UR9, PT ;  /* 0x0000000906007c0c */ /* 0x040fe2000bf83070 */
[----:B---3--:R-:W-:Y:S01]  /*0e50*/  @!P3 FFMA R4, R19, R20, R4 ;  /* 0x000000141304b223 */ /* 0x008fe20000000004 */
[----:B------:R-:W-:Y:S01]  /*0e60*/  ISETP.LE.U32.AND P3, PT, R6, UR8, PT ;  /* 0x0000000806007c0c */ /* 0x000fe2000bf63070 */
[----:B------:R-:W-:-:S03]  /*0e70*/  UIADD3 UR8, UPT, UPT, UR5, 0x1e, URZ ;  /* 0x0000001e05087890 */ /* 0x000fc6000fffe0ff */
[----:B------:R-:W-:Y:S01]  /*0e80*/  @!P0 LDS R13, [R24+0xd00] ;  /* 0x000d0000180d8984 */ /* 0x000fe20000000800 */
[----:B------:R-:W-:-:S03]  /*0e90*/  ISETP.GE.U32.AND.EX P3, PT, RZ, R7, PT, P3 ;  /* 0x00000007ff00720c */ /* 0x000fc60003f66130 */
[----:B------:R-:W-:Y:S01]  /*0ea0*/  @!P2 LDS R16, [R5+0x6c] ;  /* 0x00006c000510a984 */ /* 0x000fe20000000800 */
[----:B----4-:R-:W-:Y:S01]  /*0eb0*/  @!P5 FFMA R4, R21, R14, R4 ;  /* 0x0000000e1504d223 */ /* 0x010fe20000000004 */
[----:B------:R-:W-:Y:S01]  /*0ec0*/  UIADD3 UR5, UPT, UPT, UR5, 0x1f, URZ ;  /* 0x0000001f05057890 */ /* 0x000fe2000fffe0ff */
[----:B------:R-:W-:Y:S01]  /*0ed0*/  ISETP.GE.U32.AND.EX P4, PT, RZ, R7, PT, P4 ;  /* 0x00000007ff00720c */ /* 0x000fe20003f86140 */
[----:B------:R-:W0:Y:S04]  /*0ee0*/  @!P0 LDS R14, [R5+0x68] ;  /* 0x00006800050e8984 */ /* 0x000e280000000800 */
[----:B------:R-:W1:Y:S01]  /*0ef0*/  @!P2 LDS R15, [R24+0xd80] ;  /* 0x000d8000180fa984 */ /* 0x000e620000000800 */
[----:B-----5:R-:W-:Y:S01]  /*0f00*/  @!P1 FFMA R4, R23, R22, R4 ;  /* 0x0000001617049223 */ /* 0x020fe20000000004 */
[----:B------:R-:W-:-:S02]  /*0f10*/  ISETP.LE.U32.AND P1, PT, R6, UR8, PT ;  /* 0x0000000806007c0c */ /* 0x000fc4000bf23070 */
[----:B------:R-:W-:Y:S01]  /*0f20*/  ISETP.LE.U32.AND P5, PT, R6, UR5, PT ;  /* 0x0000000506007c0c */ /* 0x000fe2000bfa3070 */
[----:B------:R-:W-:Y:S01]  /*0f30*/  @!P3 LDS R17, [R5+0x70] ;  /* 0x000070000511b984 */ /* 0x000fe20000000800 */
[-C--:B------:R-:W-:Y:S02]  /*0f40*/  ISETP.GE.U32.AND.EX P1, PT, RZ, R7.reuse, PT, P1 ;  /* 0x00000007ff00720c */ /* 0x080fe40003f26110 */
[----:B------:R-:W-:Y:S01]  /*0f50*/  ISETP.GE.U32.AND.EX P5, PT, RZ, R7, PT, P5 ;  /* 0x00000007ff00720c */ /* 0x000fe20003fa6150 */
        /* <DEDUP_REMOVED lines=8> */
[----:B0-----:R-:W-:-:S03]  /*0fe0*/  @!P0 FFMA R4, R13, R14, R4 ;  /* 0x0000000e0d048223 */ /* 0x001fc60000000004 */
[----:B------:R-:W-:Y:S01]  /*0ff0*/  UISETP.GT.U32.AND UP0, UPT, UR6, UR4, UPT ;  /* 0x000000040600728c */ /* 0x000fe2000bf04070 */
[----:B-1----:R-:W-:-:S03]  /*1000*/  @!P2 FFMA R4, R15, R16, R4 ;  /* 0x000000100f04a223 */ /* 0x002fc60000000004 */
[----:B------:R-:W-:Y:S01]  /*1010*/  UISETP.GT.U32.AND.EX UP0, UPT, UR7, URZ, UPT, UP0 ;  /* 0x000000ff0700728c */ /* 0x000fe2000bf04100 */
[----:B--2---:R-:W-:-:S04]  /*1020*/  @!P3 FFMA R4, R17, R12, R4 ;  /* 0x0000000c1104b223 */ /* 0x004fc80000000004 */
[----:B---3--:R-:W-:-:S04]  /*1030*/  @!P4 FFMA R4, R19, R18, R4 ;  /* 0x000000121304c223 */ /* 0x008fc80000000004 */
[----:B----4-:R-:W-:-:S04]  /*1040*/  @!P1 FFMA R4, R21, R20, R4 ;  /* 0x0000001415049223 */ /* 0x010fc80000000004 */
[----:B-----5:R-:W-:Y:S01]  /*1050*/  @!P5 FFMA R4, R23, R22, R4 ;  /* 0x000000161704d223 */ /* 0x020fe20000000004 */
[----:B------:R-:W-:Y:S06]  /*1060*/  BAR.SYNC.DEFER_BLOCKING 0x0 ;  /* 0x0000000000007b1d */ /* 0x000fec0000010000 */
[----:B------:R-:W-:Y:S05]  /*1070*/  BRA.U UP0, `(.L_x_1) ;  /* 0xfffffff100887547 */ /* 0x000fea000b83ffff */
.L_x_0:
[----:B------:R-:W-:Y:S01]  /*1080*/  STG.E desc[UR10][R8.64], R4 ;  /* 0x0000000408007986 */ /* 0x000fe2000c10190a */
[----:B------:R-:W-:Y:S05]  /*1090*/  EXIT ;  /* 0x000000000000794d */ /* 0x000fea0003800000 */
.L_x_2:
[----:B------:R-:W-:-:S00]  /*10a0*/  BRA `(.L_x_2) ;  /* 0xfffffffc00fc7947 */ /* 0x000fc0000383ffff */
[----:B------:R-:W-:-:S00]  /*10b0*/  NOP ;  /* 0x0000000000007918 */ /* 0x000fc00000000000 */
        /* <DEDUP_REMOVED lines=12> */
.L_x_3:


//--------------------- .nv.shared._Z8MMKernelPfS_S_mmm --------------------------
	.section	.nv.shared._Z8MMKernelPfS_S_mmm,"aw",@nobits
	.sectionflags	@""
	.align	4
.nv.shared._Z8MMKernelPfS_S_mmm:
	.zero		9216


//--------------------- .nv.shared.reserved.0     --------------------------
	.section	.nv.shared.reserved.0,"aw",@nobits
	.weak		__nv_reservedSMEM_offset_0_alias
	.size		__nv_reservedSMEM_offset_0_alias, 0, 64
	.other		__nv_reservedSMEM_offset_0_alias,@"STO_CUDA_RESERVED_SHARED STV_DEFAULT"
__nv_reservedSMEM_offset_0_alias:
	.zero		0
	.zero		64


//--------------------- .nv.constant0._Z8MMKernelPfS_S_mmm --------------------------
	.section	.nv.constant0._Z8MMKernelPfS_S_mmm,"a",@progbits
	.sectionflags	@""
	.align	4
.nv.constant0._Z8MMKernelPfS_S_mmm:
	.zero		944


//--------------------- SYMBOLS --------------------------

	.type		.nv.reservedSmem.offset0,@object
	.size		.nv.reservedSmem.offset0,0x4
	.type		.nv.reservedSmem.cap,@object
	.size		.nv.reservedSmem.cap,0x4
